	.headerflags	@"EF_CUDA_TEXMODE_UNIFIED EF_CUDA_64BIT_ADDRESS EF_CUDA_ACCELERATORS EF_CUDA_SM90 EF_CUDA_VIRTUAL_SM(EF_CUDA_SM90)"
	.elftype	@"ET_EXEC"


//--------------------- .nv.info                  --------------------------
	.section	.nv.info,"",@"SHT_CUDA_INFO"
	.align	4


	//----- nvinfo : EIATTR_REGCOUNT
	.align		4
        /*0000*/ 	.byte	0x04, 0x2f
        /*0002*/ 	.short	(.L_3 - .L_2)
	.align		4
.L_2:
        /*0004*/ 	.word	index@(triton_poi_fused__native_batch_norm_legit_no_training_add_convolution_relu_threshold_backward_1)
        /*0008*/ 	.word	0x00000019


	//----- nvinfo : EIATTR_MIN_STACK_SIZE
	.align		4
.L_3:
        /*000c*/ 	.byte	0x04, 0x12
        /*000e*/ 	.short	(.L_5 - .L_4)
	.align		4
.L_4:
        /*0010*/ 	.word	index@(triton_poi_fused__native_batch_norm_legit_no_training_add_convolution_relu_threshold_backward_1)
        /*0014*/ 	.word	0x00000000


	//----- nvinfo : EIATTR_FRAME_SIZE
	.align		4
.L_5:
        /*0018*/ 	.byte	0x04, 0x11
        /*001a*/ 	.short	(.L_7 - .L_6)
	.align		4
.L_6:
        /*001c*/ 	.word	index@(triton_poi_fused__native_batch_norm_legit_no_training_add_convolution_relu_threshold_backward_1)
        /*0020*/ 	.word	0x00000000


	//----- nvinfo : EIATTR_MIN_STACK_SIZE
	.align		4
.L_7:
        /*0024*/ 	.byte	0x04, 0x12
        /*0026*/ 	.short	(.L_9 - .L_8)
	.align		4
.L_8:
        /*0028*/ 	.word	index@(triton_poi_fused__native_batch_norm_legit_no_training_add_convolution_relu_threshold_backward_1)
        /*002c*/ 	.word	0x00000000
.L_9:


//--------------------- .nv.info.triton_poi_fused__native_batch_norm_legit_no_training_add_convolution_relu_threshold_backward_1 --------------------------
	.section	.nv.info.triton_poi_fused__native_batch_norm_legit_no_training_add_convolution_relu_threshold_backward_1,"",@"SHT_CUDA_INFO"
	.sectionflags	@""
	.align	4


	//----- nvinfo : EIATTR_CUDA_API_VERSION
	.align		4
        /*0000*/ 	.byte	0x04, 0x37
        /*0002*/ 	.short	(.L_11 - .L_10)
.L_10:
        /*0004*/ 	.word	0x0000007c


	//----- nvinfo : EIATTR_KPARAM_INFO
	.align		4
.L_11:
        /*0008*/ 	.byte	0x04, 0x17
        /*000a*/ 	.short	(.L_13 - .L_12)
.L_12:
        /*000c*/ 	.word	0x00000000
        /*0010*/ 	.short	0x0009
        /*0012*/ 	.short	0x0048
        /*0014*/ 	.byte	0x00, 0xf0, 0x11, 0x00


	//----- nvinfo : EIATTR_KPARAM_INFO
	.align		4
.L_13:
        /*0018*/ 	.byte	0x04, 0x17
        /*001a*/ 	.short	(.L_15 - .L_14)
.L_14:
        /*001c*/ 	.word	0x00000000
        /*0020*/ 	.short	0x0008
        /*0022*/ 	.short	0x0040
        /*0024*/ 	.byte	0x00, 0xf4, 0x21, 0x00


	//----- nvinfo : EIATTR_KPARAM_INFO
	.align		4
.L_15:
        /*0028*/ 	.byte	0x04, 0x17
        /*002a*/ 	.short	(.L_17 - .L_16)
.L_16:
        /*002c*/ 	.word	0x00000000
        /*0030*/ 	.short	0x0007
        /*0032*/ 	.short	0x0038
        /*0034*/ 	.byte	0x00, 0xf4, 0x21, 0x00


	//----- nvinfo : EIATTR_KPARAM_INFO
	.align		4
.L_17:
        /*0038*/ 	.byte	0x04, 0x17
        /*003a*/ 	.short	(.L_19 - .L_18)
.L_18:
        /*003c*/ 	.word	0x00000000
        /*0040*/ 	.short	0x0006
        /*0042*/ 	.short	0x0030
        /*0044*/ 	.byte	0x00, 0xf4, 0x21, 0x00


	//----- nvinfo : EIATTR_KPARAM_INFO
	.align		4
.L_19:
        /*0048*/ 	.byte	0x04, 0x17
        /*004a*/ 	.short	(.L_21 - .L_20)
.L_20:
        /*004c*/ 	.word	0x00000000
        /*0050*/ 	.short	0x0005
        /*0052*/ 	.short	0x0028
        /*0054*/ 	.byte	0x00, 0xf4, 0x21, 0x00


	//----- nvinfo : EIATTR_KPARAM_INFO
	.align		4
.L_21:
        /*0058*/ 	.byte	0x04, 0x17
        /*005a*/ 	.short	(.L_23 - .L_22)
.L_22:
        /*005c*/ 	.word	0x00000000
        /*0060*/ 	.short	0x0004
        /*0062*/ 	.short	0x0020
        /*0064*/ 	.byte	0x00, 0xf4, 0x21, 0x00


	//----- nvinfo : EIATTR_KPARAM_INFO
	.align		4
.L_23:
        /*0068*/ 	.byte	0x04, 0x17
        /*006a*/ 	.short	(.L_25 - .L_24)
.L_24:
        /*006c*/ 	.word	0x00000000
        /*0070*/ 	.short	0x0003
        /*0072*/ 	.short	0x0018
        /*0074*/ 	.byte	0x00, 0xf4, 0x21, 0x00


	//----- nvinfo : EIATTR_KPARAM_INFO
	.align		4
.L_25:
        /*0078*/ 	.byte	0x04, 0x17
        /*007a*/ 	.short	(.L_27 - .L_26)
.L_26:
        /*007c*/ 	.word	0x00000000
        /*0080*/ 	.short	0x0002
        /*0082*/ 	.short	0x0010
        /*0084*/ 	.byte	0x00, 0xf4, 0x21, 0x00


	//----- nvinfo : EIATTR_KPARAM_INFO
	.align		4
.L_27:
        /*0088*/ 	.byte	0x04, 0x17
        /*008a*/ 	.short	(.L_29 - .L_28)
.L_28:
        /*008c*/ 	.word	0x00000000
        /*0090*/ 	.short	0x0001
        /*0092*/ 	.short	0x0008
        /*0094*/ 	.byte	0x00, 0xf4, 0x21, 0x00


	//----- nvinfo : EIATTR_KPARAM_INFO
	.align		4
.L_29:
        /*0098*/ 	.byte	0x04, 0x17
        /*009a*/ 	.short	(.L_31 - .L_30)
.L_30:
        /*009c*/ 	.word	0x00000000
        /*00a0*/ 	.short	0x0000
        /*00a2*/ 	.short	0x0000
        /*00a4*/ 	.byte	0x00, 0xf4, 0x21, 0x00


	//----- nvinfo : EIATTR_SPARSE_MMA_MASK
	.align		4
.L_31:
        /*00a8*/ 	.byte	0x03, 0x50
        /*00aa*/ 	.short	0x0000


	//----- nvinfo : EIATTR_MAXREG_COUNT
	.align		4
        /*00ac*/ 	.byte	0x03, 0x1b
        /*00ae*/ 	.short	0x00ff


	//----- nvinfo : EIATTR_EXIT_INSTR_OFFSETS
	.align		4
        /*00b0*/ 	.byte	0x04, 0x1c
        /*00b2*/ 	.short	(.L_33 - .L_32)


	//   ....[0]....
.L_32:
        /*00b4*/ 	.word	0x00000430


	//   ....[1]....
        /*00b8*/ 	.word	0x00000450


	//----- nvinfo : EIATTR_REQNTID
	.align		4
.L_33:
        /*00bc*/ 	.byte	0x04, 0x10
        /*00be*/ 	.short	(.L_35 - .L_34)
.L_34:
        /*00c0*/ 	.word	0x00000080
        /*00c4*/ 	.word	0x00000001
        /*00c8*/ 	.word	0x00000001


	//----- nvinfo : EIATTR_CBANK_PARAM_SIZE
	.align		4
.L_35:
        /*00cc*/ 	.byte	0x03, 0x19
        /*00ce*/ 	.short	0x004c


	//----- nvinfo : EIATTR_PARAM_CBANK
	.align		4
        /*00d0*/ 	.byte	0x04, 0x0a
        /*00d2*/ 	.short	(.L_37 - .L_36)
	.align		4
.L_36:
        /*00d4*/ 	.word	index@(.nv.constant0.triton_poi_fused__native_batch_norm_legit_no_training_add_convolution_relu_threshold_backward_1)
        /*00d8*/ 	.short	0x0210
        /*00da*/ 	.short	0x004c


	//----- nvinfo : EIATTR_SW_WAR
	.align		4
.L_37:
        /*00dc*/ 	.byte	0x04, 0x36
        /*00de*/ 	.short	(.L_39 - .L_38)
.L_38:
        /*00e0*/ 	.word	0x00000008
.L_39:


//--------------------- .nv.callgraph             --------------------------
	.section	.nv.callgraph,"",@"SHT_CUDA_CALLGRAPH"
	.align	4
	.sectionentsize	8
	.align		4
        /*0000*/ 	.word	0x00000000
	.align		4
        /*0004*/ 	.word	0xffffffff
	.align		4
        /*0008*/ 	.word	0x00000000
	.align		4
        /*000c*/ 	.word	0xfffffffe
	.align		4
        /*0010*/ 	.word	0x00000000
	.align		4
        /*0014*/ 	.word	0xfffffffd
	.align		4
        /*0018*/ 	.word	0x00000000
	.align		4
        /*001c*/ 	.word	0xfffffffc


//--------------------- .nv.constant4             --------------------------
	.section	.nv.constant4,"a",@progbits
	.align	8
	.align		8
.nv.constant4:
        /*0000*/ 	.dword	_$_str
	.align		8
        /*0008*/ 	.dword	_$_str_$_2


//--------------------- .text.triton_poi_fused__native_batch_norm_legit_no_training_add_convolution_relu_threshold_backward_1 --------------------------
	.section	.text.triton_poi_fused__native_batch_norm_legit_no_training_add_convolution_relu_threshold_backward_1,"ax",@progbits
	.align	128
        .global         triton_poi_fused__native_batch_norm_legit_no_training_add_convolution_relu_threshold_backward_1
        .type           triton_poi_fused__native_batch_norm_legit_no_training_add_convolution_relu_threshold_backward_1,@function
        .size           triton_poi_fused__native_batch_norm_legit_no_training_add_convolution_relu_threshold_backward_1,(.L_x_1 - triton_poi_fused__native_batch_norm_legit_no_training_add_convolution_relu_threshold_backward_1)
        .other          triton_poi_fused__native_batch_norm_legit_no_training_add_convolution_relu_threshold_backward_1,@"STO_CUDA_ENTRY STV_DEFAULT"
triton_poi_fused__native_batch_norm_legit_no_training_add_convolution_relu_threshold_backward_1:
.text.triton_poi_fused__native_batch_norm_legit_no_training_add_convolution_relu_threshold_backward_1:
[----:B------:R-:W0:Y:S01]  /*0000*/  LDC R1, c[0x0][0x28] ;  /* 0x00000a00ff017b82 */ /* 0x000e220000000800 */
[----:B------:R-:W1:Y:S07]  /*0010*/  S2R R7, SR_TID.X ;  /* 0x0000000000077919 */ /* 0x000e6e0000002100 */
[----:B------:R-:W2:Y:S01]  /*0020*/  LDC.64 R18, c[0x0][0x228] ;  /* 0x00008a00ff127b82 */ /* 0x000ea20000000a00 */
[----:B------:R-:W-:Y:S01]  /*0030*/  ULDC.64 UR4, c[0x0][0x208] ;  /* 0x0000820000047ab9 */ /* 0x000fe20000000a00 */
[----:B------:R-:W3:Y:S06]  /*0040*/  S2R R0, SR_CTAID.X ;  /* 0x0000000000007919 */ /* 0x000eec0000002500 */
[----:B------:R-:W4:Y:S08]  /*0050*/  LDC.64 R16, c[0x0][0x218] ;  /* 0x00008600ff107b82 */ /* 0x000f300000000a00 */
[----:B------:R-:W5:Y:S08]  /*0060*/  LDC.64 R20, c[0x0][0x220] ;  /* 0x00008800ff147b82 */ /* 0x000f700000000a00 */
[----:B------:R-:W4:Y:S08]  /*0070*/  LDC.64 R10, c[0x0][0x230] ;  /* 0x00008c00ff0a7b82 */ /* 0x000f300000000a00 */
[----:B------:R-:W5:Y:S01]  /*0080*/  LDC.64 R8, c[0x0][0x238] ;  /* 0x00008e00ff087b82 */ /* 0x000f620000000a00 */
[----:B-1----:R-:W-:-:S07]  /*0090*/  LOP3.LUT R7, R7, 0x7f, RZ, 0xc0, !PT ;  /* 0x0000007f07077812 */ /* 0x002fce00078ec0ff */
[----:B------:R-:W1:Y:S01]  /*00a0*/  LDC.64 R4, c[0x0][0x240] ;  /* 0x00009000ff047b82 */ /* 0x000e620000000a00 */
[----:B---3--:R-:W-:Y:S01]  /*00b0*/  SHF.R.S32.HI R2, RZ, 0x18, R0 ;  /* 0x00000018ff027819 */ /* 0x008fe20000011400 */
[----:B------:R-:W-:Y:S01]  /*00c0*/  IMAD R7, R0, 0x80, R7 ;  /* 0x0000008000077824 */ /* 0x000fe200078e0207 */
[----:B------:R-:W-:Y:S01]  /*00d0*/  CS2R R12, SRZ ;  /* 0x00000000000c7805 */ /* 0x000fe2000001ff00 */
[----:B------:R-:W-:Y:S01]  /*00e0*/  IMAD.MOV.U32 R6, RZ, RZ, RZ ;  /* 0x000000ffff067224 */ /* 0x000fe200078e00ff */
[----:B------:R-:W-:Y:S01]  /*00f0*/  SGXT R0, R2, 0x1 ;  /* 0x000000010200781a */ /* 0x000fe20000000200 */
[----:B------:R-:W-:Y:S01]  /*0100*/  ULDC.64 UR6, c[0x0][0x250] ;  /* 0x0000940000067ab9 */ /* 0x000fe20000000a00 */
[----:B------:R-:W-:Y:S02]  /*0110*/  ISETP.GE.AND P0, PT, R7, 0x100, PT ;  /* 0x000001000700780c */ /* 0x000fe40003f06270 */
[----:B------:R-:W-:-:S04]  /*0120*/  LEA.HI R0, R0, R7, RZ, 0x4 ;  /* 0x0000000700007211 */ /* 0x000fc800078f20ff */
[----:B------:R-:W-:-:S04]  /*0130*/  SHF.R.S32.HI R0, RZ, 0x4, R0 ;  /* 0x00000004ff007819 */ /* 0x000fc80000011400 */
[----:B------:R-:W-:-:S04]  /*0140*/  LEA.HI R2, R0, R0, RZ, 0x2 ;  /* 0x0000000000027211 */ /* 0x000fc800078f10ff */
[----:B------:R-:W-:Y:S02]  /*0150*/  LOP3.LUT R15, R2, 0xfffffffc, RZ, 0xc0, !PT ;  /* 0xfffffffc020f7812 */ /* 0x000fe400078ec0ff */
[----:B------:R-:W3:Y:S03]  /*0160*/  LDC.64 R2, c[0x0][0x210] ;  /* 0x00008400ff027b82 */ /* 0x000ee60000000a00 */
[----:B------:R-:W-:Y:S01]  /*0170*/  IMAD.IADD R15, R0, 0x1, -R15 ;  /* 0x00000001000f7824 */ /* 0x000fe200078e0a0f */
[----:B------:R-:W-:-:S03]  /*0180*/  HFMA2.MMA R0, -RZ, RZ, 0, 0 ;  /* 0x00000000ff007435 */ /* 0x000fc600000001ff */
[----:B--2---:R-:W-:-:S07]  /*0190*/  IMAD.WIDE R18, R15, 0x4, R18 ;  /* 0x000000040f127825 */ /* 0x004fce00078e0212 */
[----:B------:R5:W2:Y:S01]  /*01a0*/  @!P0 LDG.E.EL R0, desc[UR4][R18.64] ;  /* 0x0000000412008981 */ /* 0x000aa2000c2e1900 */
[----:B----4-:R-:W-:-:S05]  /*01b0*/  IMAD.WIDE R16, R15, 0x4, R16 ;  /* 0x000000040f107825 */ /* 0x010fca00078e0210 */
[----:B------:R-:W4:Y:S01]  /*01c0*/  @!P0 LDG.E.EL R6, desc[UR4][R16.64] ;  /* 0x0000000410068981 */ /* 0x000f22000c2e1900 */
[----:B---3--:R-:W-:-:S04]  /*01d0*/  IMAD.WIDE R2, R7, 0x4, R2 ;  /* 0x0000000407027825 */ /* 0x008fc800078e0202 */
[C---:B-----5:R-:W-:Y:S01]  /*01e0*/  IMAD.WIDE R18, R15.reuse, 0x4, R20 ;  /* 0x000000040f127825 */ /* 0x060fe200078e0214 */
[----:B------:R-:W4:Y:S03]  /*01f0*/  @!P0 LDG.E R13, desc[UR4][R2.64] ;  /* 0x00000004020d8981 */ /* 0x000f26000c1e1900 */
[C---:B0-----:R-:W-:Y:S01]  /*0200*/  IMAD.WIDE R10, R15.reuse, 0x4, R10 ;  /* 0x000000040f0a7825 */ /* 0x041fe200078e020a */
[----:B------:R-:W3:Y:S03]  /*0210*/  @!P0 LDG.E.EL R12, desc[UR4][R18.64] ;  /* 0x00000004120c8981 */ /* 0x000ee6000c2e1900 */
[----:B------:R-:W-:Y:S01]  /*0220*/  IMAD.WIDE R8, R15, 0x4, R8 ;  /* 0x000000040f087825 */ /* 0x000fe200078e0208 */
[----:B------:R-:W-:Y:S02]  /*0230*/  CS2R R14, SRZ ;  /* 0x00000000000e7805 */ /* 0x000fe4000001ff00 */
[----:B------:R-:W-:Y:S01]  /*0240*/  MOV R22, RZ ;  /* 0x000000ff00167202 */ /* 0x000fe20000000f00 */
[----:B-1----:R-:W-:-:S02]  /*0250*/  IMAD.WIDE R20, R7, 0x4, R4 ;  /* 0x0000000407147825 */ /* 0x002fc400078e0204 */
[----:B------:R-:W0:Y:S01]  /*0260*/  LDC.64 R4, c[0x0][0x248] ;  /* 0x00009200ff047b82 */ /* 0x000e220000000a00 */
[----:B------:R1:W5:Y:S04]  /*0270*/  @!P0 LDG.E.EL R14, desc[UR4][R10.64] ;  /* 0x000000040a0e8981 */ /* 0x000368000c2e1900 */
[----:B------:R-:W5:Y:S04]  /*0280*/  @!P0 LDG.E.EL R15, desc[UR4][R8.64] ;  /* 0x00000004080f8981 */ /* 0x000f68000c2e1900 */
[----:B------:R-:W5:Y:S01]  /*0290*/  @!P0 LDG.E R22, desc[UR4][R20.64] ;  /* 0x0000000414168981 */ /* 0x000f62000c1e1900 */
[----:B-1----:R-:W-:Y:S01]  /*02a0*/  HFMA2.MMA R11, -RZ, RZ, 1.625, 0 ;  /* 0x3e800000ff0b7435 */ /* 0x002fe200000001ff */
[----:B0-----:R-:W-:-:S04]  /*02b0*/  IMAD.WIDE R4, R7, 0x4, R4 ;  /* 0x0000000407047825 */ /* 0x001fc800078e0204 */
[----:B--2---:R-:W-:-:S04]  /*02c0*/  FADD R0, R0, 9.9999997473787516356e-06 ;  /* 0x3727c5ac00007421 */ /* 0x004fc80000000000 */
[----:B------:R-:W0:Y:S02]  /*02d0*/  MUFU.SQRT R16, R0 ;  /* 0x0000000000107308 */ /* 0x000e240000002000 */
[C---:B0-----:R-:W-:Y:S02]  /*02e0*/  FSETP.GT.AND P1, PT, R16.reuse, 8.50705917302346158658e+37, PT ;  /* 0x7e8000001000780b */ /* 0x041fe40003f24000 */
[----:B------:R-:W-:-:S11]  /*02f0*/  FSETP.GEU.AND P2, PT, R16, 1.175494350822287508e-38, PT ;  /* 0x008000001000780b */ /* 0x000fd60003f4e000 */
[----:B------:R-:W-:-:S04]  /*0300*/  @P1 FMUL R16, R16, 0.25 ;  /* 0x3e80000010101820 */ /* 0x000fc80000400000 */
[----:B------:R-:W-:-:S06]  /*0310*/  @!P2 FMUL R16, R16, 16777216 ;  /* 0x4b8000001010a820 */ /* 0x000fcc0000400000 */
[----:B------:R-:W0:Y:S01]  /*0320*/  MUFU.RCP R16, R16 ;  /* 0x0000001000107308 */ /* 0x000e220000001000 */
[----:B------:R-:W-:Y:S01]  /*0330*/  FSEL R11, R11, 1, P1 ;  /* 0x3f8000000b0b7808 */ /* 0x000fe20000800000 */
[----:B----4-:R-:W-:-:S04]  /*0340*/  FADD R13, R6, R13 ;  /* 0x0000000d060d7221 */ /* 0x010fc80000000000 */
[----:B------:R-:W-:Y:S01]  /*0350*/  @!P2 FMUL R11, R11, 16777216 ;  /* 0x4b8000000b0ba820 */ /* 0x000fe20000400000 */
[----:B---3--:R-:W-:-:S03]  /*0360*/  FADD R12, R13, -R12 ;  /* 0x8000000c0d0c7221 */ /* 0x008fc60000000000 */
[----:B0-----:R-:W-:-:S04]  /*0370*/  FMUL R11, R16, R11 ;  /* 0x0000000b100b7220 */ /* 0x001fc80000400000 */
[----:B------:R-:W-:-:S04]  /*0380*/  FMUL R12, R12, R11 ;  /* 0x0000000b0c0c7220 */ /* 0x000fc80000400000 */
[----:B-----5:R-:W-:-:S04]  /*0390*/  FFMA R15, R12, R14, R15 ;  /* 0x0000000e0c0f7223 */ /* 0x020fc8000000000f */
[C---:B------:R-:W-:Y:S01]  /*03a0*/  FADD R0, R15.reuse, R22 ;  /* 0x000000160f007221 */ /* 0x040fe20000000000 */
[----:B------:R-:W-:-:S04]  /*03b0*/  FSETP.GEU.AND P1, PT, R15, -R22, PT ;  /* 0x800000160f00720b */ /* 0x000fc80003f2e000 */
[----:B------:R-:W-:Y:S02]  /*03c0*/  FSEL R9, R0, RZ, P1 ;  /* 0x000000ff00097208 */ /* 0x000fe40000800000 */
[----:B------:R-:W-:Y:S01]  /*03d0*/  IADD3 R6, P1, R7, UR6, RZ ;  /* 0x0000000607067c10 */ /* 0x000fe2000ff3e0ff */
[----:B------:R0:W-:Y:S01]  /*03e0*/  @!P0 STG.E desc[UR4][R2.64], R13 ;  /* 0x0000000d02008986 */ /* 0x0001e2000c101904 */
[----:B------:R-:W-:Y:S02]  /*03f0*/  FSETP.GTU.AND P2, PT, R9, RZ, PT ;  /* 0x000000ff0900720b */ /* 0x000fe40003f4c000 */
[----:B------:R-:W-:Y:S01]  /*0400*/  LEA.HI.X.SX32 R7, R7, UR7, 0x1, P1 ;  /* 0x0000000707077c11 */ /* 0x000fe200088f0eff */
[----:B------:R0:W-:Y:S01]  /*0410*/  @!P0 STG.E desc[UR4][R4.64], R9 ;  /* 0x0000000904008986 */ /* 0x0001e2000c101904 */
[----:B------:R-:W-:Y:S01]  /*0420*/  SEL R11, RZ, 0x1, P2 ;  /* 0x00000001ff0b7807 */ /* 0x000fe20001000000 */
[----:B0-----:R-:W-:Y:S08]  /*0430*/  @P0 EXIT ;  /* 0x000000000000094d */ /* 0x001ff00003800000 */
[----:B------:R-:W-:Y:S01]  /*0440*/  STG.E.U8 desc[UR4][R6.64], R11 ;  /* 0x0000000b06007986 */ /* 0x000fe2000c101104 */
[----:B------:R-:W-:Y:S05]  /*0450*/  EXIT ;  /* 0x000000000000794d */ /* 0x000fea0003800000 */
.L_x_0:
[----:B------:R-:W-:-:S00]  /*0460*/  BRA `(.L_x_0) ;  /* 0xfffffffc00fc7947 */ /* 0x000fc0000383ffff */
[----:B------:R-:W-:-:S00]  /*0470*/  NOP ;  /* 0x0000000000007918 */ /* 0x000fc00000000000 */
        /* <DEDUP_REMOVED lines=8> */
.L_x_1:


//--------------------- .nv.global.init           --------------------------
	.section	.nv.global.init,"aw",@progbits
.nv.global.init:
	.type		_$_str,@object
	.size		_$_str,(_$_str_$_2 - _$_str)
_$_str:
        /*0000*/ 	.byte	0x5f, 0x5f, 0x43, 0x55, 0x44, 0x41, 0x5f, 0x46, 0x54, 0x5a, 0x00
	.type		_$_str_$_2,@object
	.size		_$_str_$_2,(.L_1 - _$_str_$_2)
_$_str_$_2:
        /*000b*/ 	.byte	0x5f, 0x5f, 0x43, 0x55, 0x44, 0x41, 0x5f, 0x50, 0x52, 0x45, 0x43, 0x5f, 0x53, 0x51, 0x52, 0x54
        /*001b*/ 	.byte	0x00
.L_1:


//--------------------- .nv.constant0.triton_poi_fused__native_batch_norm_legit_no_training_add_convolution_relu_threshold_backward_1 --------------------------
	.section	.nv.constant0.triton_poi_fused__native_batch_norm_legit_no_training_add_convolution_relu_threshold_backward_1,"a",@progbits
	.sectionflags	@""
	.align	4
.nv.constant0.triton_poi_fused__native_batch_norm_legit_no_training_add_convolution_relu_threshold_backward_1:
	.zero		604
